//
// Generated by NVIDIA NVVM Compiler
//
// Compiler Build ID: CL-36424714
// Cuda compilation tools, release 13.0, V13.0.88
// Based on NVVM 20.0.0
//

.version 9.0
.target sm_100
.address_size 64

	// .globl	_Z9cuda_testv
.extern .func  (.param .b32 func_retval0) vprintf
(
	.param .b64 vprintf_param_0,
	.param .b64 vprintf_param_1
)
;
.global .align 1 .u8 fill;
.global .align 1 .b8 $str[2] = {10};
.global .align 1 .b8 $str$1[5] = {32, 37, 100, 32};
.global .align 1 .b8 $str$2[5] = {10, 10, 10, 10};
.global .align 1 .b8 $str$3[24] = {10, 73, 32, 97, 109, 32, 99, 117, 100, 97, 32, 110, 117, 109, 98, 101, 114, 32, 37, 100, 58, 37, 100};

.visible .entry _Z9cuda_testv()
{
	.local .align 16 .b8 	__local_depot0[4032];
	.reg .b64 	%SP;
	.reg .b64 	%SPL;
	.reg .pred 	%p<26>;
	.reg .b16 	%rs<2>;
	.reg .b32 	%r<188>;
	.reg .b64 	%rd<111>;

	mov.u64 	%SPL, __local_depot0;
	cvta.local.u64 	%SP, %SPL;
	add.u64 	%rd13, %SP, 0;
	add.u64 	%rd1, %SPL, 0;
	add.u64 	%rd2, %SPL, 0;
	add.u64 	%rd3, %SPL, 16;
	mov.u32 	%r1, %ctaid.x;
	setp.ne.s32 	%p1, %r1, 0;
	@%p1 bra 	$L__BB0_22;
	add.s64 	%rd109, %rd3, 16;
	mov.b32 	%r164, 0;
	mov.u64 	%rd108, %rd109;
$L__BB0_2:
	mov.b32 	%r52, 0;
	st.local.v4.u32 	[%rd108+-16], {%r52, %r52, %r52, %r52};
	st.local.v4.u32 	[%rd108], {%r52, %r52, %r52, %r52};
	add.s32 	%r164, %r164, 8;
	add.s64 	%rd108, %rd108, 32;
	setp.ne.s32 	%p2, %r164, 1000;
	@%p2 bra 	$L__BB0_2;
	mov.b32 	%r165, 0;
	mov.u64 	%rd16, $str;
	mov.u64 	%rd18, $str$1;
	mov.u32 	%r167, %r165;
$L__BB0_4:
	setp.ne.s32 	%p3, %r167, 20;
	@%p3 bra 	$L__BB0_6;
	cvta.global.u64 	%rd17, %rd16;
	{ // callseq 0, 0
	.param .b64 param0;
	st.param.b64 	[param0], %rd17;
	.param .b64 param1;
	st.param.b64 	[param1], 0;
	.param .b32 retval0;
	call.uni (retval0), 
	vprintf, 
	(
	param0, 
	param1
	);
	ld.param.b32 	%r55, [retval0];
	} // callseq 0
	mov.b32 	%r167, 0;
$L__BB0_6:
	ld.local.u32 	%r57, [%rd109+-16];
	st.local.u32 	[%rd2], %r57;
	cvta.global.u64 	%rd19, %rd18;
	{ // callseq 1, 0
	.param .b64 param0;
	st.param.b64 	[param0], %rd19;
	.param .b64 param1;
	st.param.b64 	[param1], %rd13;
	.param .b32 retval0;
	call.uni (retval0), 
	vprintf, 
	(
	param0, 
	param1
	);
	ld.param.b32 	%r58, [retval0];
	} // callseq 1
	add.s32 	%r168, %r167, 1;
	setp.ne.s32 	%p4, %r168, 20;
	@%p4 bra 	$L__BB0_8;
	cvta.global.u64 	%rd22, %rd16;
	{ // callseq 2, 0
	.param .b64 param0;
	st.param.b64 	[param0], %rd22;
	.param .b64 param1;
	st.param.b64 	[param1], 0;
	.param .b32 retval0;
	call.uni (retval0), 
	vprintf, 
	(
	param0, 
	param1
	);
	ld.param.b32 	%r61, [retval0];
	} // callseq 2
	mov.b32 	%r168, 0;
$L__BB0_8:
	ld.local.u32 	%r63, [%rd109+-12];
	st.local.u32 	[%rd2], %r63;
	cvta.global.u64 	%rd24, %rd18;
	{ // callseq 3, 0
	.param .b64 param0;
	st.param.b64 	[param0], %rd24;
	.param .b64 param1;
	st.param.b64 	[param1], %rd13;
	.param .b32 retval0;
	call.uni (retval0), 
	vprintf, 
	(
	param0, 
	param1
	);
	ld.param.b32 	%r64, [retval0];
	} // callseq 3
	add.s32 	%r169, %r168, 1;
	setp.ne.s32 	%p5, %r169, 20;
	@%p5 bra 	$L__BB0_10;
	cvta.global.u64 	%rd27, %rd16;
	{ // callseq 4, 0
	.param .b64 param0;
	st.param.b64 	[param0], %rd27;
	.param .b64 param1;
	st.param.b64 	[param1], 0;
	.param .b32 retval0;
	call.uni (retval0), 
	vprintf, 
	(
	param0, 
	param1
	);
	ld.param.b32 	%r67, [retval0];
	} // callseq 4
	mov.b32 	%r169, 0;
$L__BB0_10:
	ld.local.u32 	%r69, [%rd109+-8];
	st.local.u32 	[%rd2], %r69;
	cvta.global.u64 	%rd29, %rd18;
	{ // callseq 5, 0
	.param .b64 param0;
	st.param.b64 	[param0], %rd29;
	.param .b64 param1;
	st.param.b64 	[param1], %rd13;
	.param .b32 retval0;
	call.uni (retval0), 
	vprintf, 
	(
	param0, 
	param1
	);
	ld.param.b32 	%r70, [retval0];
	} // callseq 5
	add.s32 	%r170, %r169, 1;
	setp.ne.s32 	%p6, %r170, 20;
	@%p6 bra 	$L__BB0_12;
	cvta.global.u64 	%rd32, %rd16;
	{ // callseq 6, 0
	.param .b64 param0;
	st.param.b64 	[param0], %rd32;
	.param .b64 param1;
	st.param.b64 	[param1], 0;
	.param .b32 retval0;
	call.uni (retval0), 
	vprintf, 
	(
	param0, 
	param1
	);
	ld.param.b32 	%r73, [retval0];
	} // callseq 6
	mov.b32 	%r170, 0;
$L__BB0_12:
	ld.local.u32 	%r75, [%rd109+-4];
	st.local.u32 	[%rd2], %r75;
	cvta.global.u64 	%rd34, %rd18;
	{ // callseq 7, 0
	.param .b64 param0;
	st.param.b64 	[param0], %rd34;
	.param .b64 param1;
	st.param.b64 	[param1], %rd13;
	.param .b32 retval0;
	call.uni (retval0), 
	vprintf, 
	(
	param0, 
	param1
	);
	ld.param.b32 	%r76, [retval0];
	} // callseq 7
	add.s32 	%r171, %r170, 1;
	setp.ne.s32 	%p7, %r171, 20;
	@%p7 bra 	$L__BB0_14;
	cvta.global.u64 	%rd37, %rd16;
	{ // callseq 8, 0
	.param .b64 param0;
	st.param.b64 	[param0], %rd37;
	.param .b64 param1;
	st.param.b64 	[param1], 0;
	.param .b32 retval0;
	call.uni (retval0), 
	vprintf, 
	(
	param0, 
	param1
	);
	ld.param.b32 	%r79, [retval0];
	} // callseq 8
	mov.b32 	%r171, 0;
$L__BB0_14:
	ld.local.u32 	%r81, [%rd109];
	st.local.u32 	[%rd2], %r81;
	cvta.global.u64 	%rd39, %rd18;
	{ // callseq 9, 0
	.param .b64 param0;
	st.param.b64 	[param0], %rd39;
	.param .b64 param1;
	st.param.b64 	[param1], %rd13;
	.param .b32 retval0;
	call.uni (retval0), 
	vprintf, 
	(
	param0, 
	param1
	);
	ld.param.b32 	%r82, [retval0];
	} // callseq 9
	add.s32 	%r172, %r171, 1;
	setp.ne.s32 	%p8, %r172, 20;
	@%p8 bra 	$L__BB0_16;
	cvta.global.u64 	%rd42, %rd16;
	{ // callseq 10, 0
	.param .b64 param0;
	st.param.b64 	[param0], %rd42;
	.param .b64 param1;
	st.param.b64 	[param1], 0;
	.param .b32 retval0;
	call.uni (retval0), 
	vprintf, 
	(
	param0, 
	param1
	);
	ld.param.b32 	%r85, [retval0];
	} // callseq 10
	mov.b32 	%r172, 0;
$L__BB0_16:
	ld.local.u32 	%r87, [%rd109+4];
	st.local.u32 	[%rd2], %r87;
	cvta.global.u64 	%rd44, %rd18;
	{ // callseq 11, 0
	.param .b64 param0;
	st.param.b64 	[param0], %rd44;
	.param .b64 param1;
	st.param.b64 	[param1], %rd13;
	.param .b32 retval0;
	call.uni (retval0), 
	vprintf, 
	(
	param0, 
	param1
	);
	ld.param.b32 	%r88, [retval0];
	} // callseq 11
	add.s32 	%r173, %r172, 1;
	setp.ne.s32 	%p9, %r173, 20;
	@%p9 bra 	$L__BB0_18;
	cvta.global.u64 	%rd47, %rd16;
	{ // callseq 12, 0
	.param .b64 param0;
	st.param.b64 	[param0], %rd47;
	.param .b64 param1;
	st.param.b64 	[param1], 0;
	.param .b32 retval0;
	call.uni (retval0), 
	vprintf, 
	(
	param0, 
	param1
	);
	ld.param.b32 	%r91, [retval0];
	} // callseq 12
	mov.b32 	%r173, 0;
$L__BB0_18:
	ld.local.u32 	%r93, [%rd109+8];
	st.local.u32 	[%rd2], %r93;
	cvta.global.u64 	%rd49, %rd18;
	{ // callseq 13, 0
	.param .b64 param0;
	st.param.b64 	[param0], %rd49;
	.param .b64 param1;
	st.param.b64 	[param1], %rd13;
	.param .b32 retval0;
	call.uni (retval0), 
	vprintf, 
	(
	param0, 
	param1
	);
	ld.param.b32 	%r94, [retval0];
	} // callseq 13
	add.s32 	%r174, %r173, 1;
	setp.ne.s32 	%p10, %r174, 20;
	@%p10 bra 	$L__BB0_20;
	cvta.global.u64 	%rd52, %rd16;
	{ // callseq 14, 0
	.param .b64 param0;
	st.param.b64 	[param0], %rd52;
	.param .b64 param1;
	st.param.b64 	[param1], 0;
	.param .b32 retval0;
	call.uni (retval0), 
	vprintf, 
	(
	param0, 
	param1
	);
	ld.param.b32 	%r97, [retval0];
	} // callseq 14
	mov.b32 	%r174, 0;
$L__BB0_20:
	ld.local.u32 	%r99, [%rd109+12];
	st.local.u32 	[%rd2], %r99;
	cvta.global.u64 	%rd54, %rd18;
	{ // callseq 15, 0
	.param .b64 param0;
	st.param.b64 	[param0], %rd54;
	.param .b64 param1;
	st.param.b64 	[param1], %rd13;
	.param .b32 retval0;
	call.uni (retval0), 
	vprintf, 
	(
	param0, 
	param1
	);
	ld.param.b32 	%r100, [retval0];
	} // callseq 15
	add.s32 	%r167, %r174, 1;
	add.s32 	%r165, %r165, 8;
	add.s64 	%rd109, %rd109, 32;
	setp.ne.s32 	%p11, %r165, 1000;
	@%p11 bra 	$L__BB0_4;
	mov.u64 	%rd56, $str$2;
	cvta.global.u64 	%rd57, %rd56;
	{ // callseq 16, 0
	.param .b64 param0;
	st.param.b64 	[param0], %rd57;
	.param .b64 param1;
	st.param.b64 	[param1], 0;
	.param .b32 retval0;
	call.uni (retval0), 
	vprintf, 
	(
	param0, 
	param1
	);
	ld.param.b32 	%r102, [retval0];
	} // callseq 16
	mov.b16 	%rs1, 1;
	st.global.u8 	[fill], %rs1;
$L__BB0_22:
	shl.b32 	%r177, %r1, 8;
	setp.eq.s32 	%p12, %r177, 2147483392;
	@%p12 bra 	$L__BB0_28;
	add.s32 	%r104, %r177, 256;
	add.s32 	%r105, %r177, 1;
	max.s32 	%r24, %r104, %r105;
	and.b32  	%r25, %r24, 1;
	sub.s32 	%r106, %r177, %r24;
	setp.gt.u32 	%p13, %r106, -16;
	@%p13 bra 	$L__BB0_26;
	add.s64 	%rd9, %rd3, 32;
	add.s32 	%r107, %r177, %r25;
	sub.s32 	%r175, %r107, %r24;
$L__BB0_25:
	.pragma "nounroll";
	mul.wide.s32 	%rd58, %r177, 4;
	add.s64 	%rd59, %rd9, %rd58;
	mov.b32 	%r108, 5;
	st.local.v4.u32 	[%rd59+-32], {%r108, %r108, %r108, %r108};
	st.local.v4.u32 	[%rd59+-16], {%r108, %r108, %r108, %r108};
	st.local.v4.u32 	[%rd59], {%r108, %r108, %r108, %r108};
	st.local.v4.u32 	[%rd59+16], {%r108, %r108, %r108, %r108};
	add.s32 	%r177, %r177, 16;
	add.s32 	%r175, %r175, 16;
	setp.ne.s32 	%p14, %r175, 0;
	@%p14 bra 	$L__BB0_25;
$L__BB0_26:
	setp.eq.s32 	%p15, %r25, 0;
	@%p15 bra 	$L__BB0_28;
	mul.wide.s32 	%rd60, %r177, 4;
	add.s64 	%rd61, %rd3, %rd60;
	mov.b32 	%r109, 5;
	st.local.u32 	[%rd61], %r109;
$L__BB0_28:
	setp.ne.s32 	%p16, %r1, 0;
	@%p16 bra 	$L__BB0_48;
	add.s64 	%rd110, %rd3, 16;
	mov.b32 	%r178, 0;
	mov.u64 	%rd62, $str;
	mov.u64 	%rd64, $str$1;
	mov.u32 	%r180, %r178;
$L__BB0_30:
	setp.ne.s32 	%p17, %r180, 20;
	@%p17 bra 	$L__BB0_32;
	cvta.global.u64 	%rd63, %rd62;
	{ // callseq 17, 0
	.param .b64 param0;
	st.param.b64 	[param0], %rd63;
	.param .b64 param1;
	st.param.b64 	[param1], 0;
	.param .b32 retval0;
	call.uni (retval0), 
	vprintf, 
	(
	param0, 
	param1
	);
	ld.param.b32 	%r112, [retval0];
	} // callseq 17
	mov.b32 	%r180, 0;
$L__BB0_32:
	ld.local.u32 	%r114, [%rd110+-16];
	st.local.u32 	[%rd1], %r114;
	cvta.global.u64 	%rd65, %rd64;
	{ // callseq 18, 0
	.param .b64 param0;
	st.param.b64 	[param0], %rd65;
	.param .b64 param1;
	st.param.b64 	[param1], %rd13;
	.param .b32 retval0;
	call.uni (retval0), 
	vprintf, 
	(
	param0, 
	param1
	);
	ld.param.b32 	%r115, [retval0];
	} // callseq 18
	add.s32 	%r181, %r180, 1;
	setp.ne.s32 	%p18, %r181, 20;
	@%p18 bra 	$L__BB0_34;
	cvta.global.u64 	%rd68, %rd62;
	{ // callseq 19, 0
	.param .b64 param0;
	st.param.b64 	[param0], %rd68;
	.param .b64 param1;
	st.param.b64 	[param1], 0;
	.param .b32 retval0;
	call.uni (retval0), 
	vprintf, 
	(
	param0, 
	param1
	);
	ld.param.b32 	%r118, [retval0];
	} // callseq 19
	mov.b32 	%r181, 0;
$L__BB0_34:
	ld.local.u32 	%r120, [%rd110+-12];
	st.local.u32 	[%rd1], %r120;
	cvta.global.u64 	%rd70, %rd64;
	{ // callseq 20, 0
	.param .b64 param0;
	st.param.b64 	[param0], %rd70;
	.param .b64 param1;
	st.param.b64 	[param1], %rd13;
	.param .b32 retval0;
	call.uni (retval0), 
	vprintf, 
	(
	param0, 
	param1
	);
	ld.param.b32 	%r121, [retval0];
	} // callseq 20
	add.s32 	%r182, %r181, 1;
	setp.ne.s32 	%p19, %r182, 20;
	@%p19 bra 	$L__BB0_36;
	cvta.global.u64 	%rd73, %rd62;
	{ // callseq 21, 0
	.param .b64 param0;
	st.param.b64 	[param0], %rd73;
	.param .b64 param1;
	st.param.b64 	[param1], 0;
	.param .b32 retval0;
	call.uni (retval0), 
	vprintf, 
	(
	param0, 
	param1
	);
	ld.param.b32 	%r124, [retval0];
	} // callseq 21
	mov.b32 	%r182, 0;
$L__BB0_36:
	ld.local.u32 	%r126, [%rd110+-8];
	st.local.u32 	[%rd1], %r126;
	cvta.global.u64 	%rd75, %rd64;
	{ // callseq 22, 0
	.param .b64 param0;
	st.param.b64 	[param0], %rd75;
	.param .b64 param1;
	st.param.b64 	[param1], %rd13;
	.param .b32 retval0;
	call.uni (retval0), 
	vprintf, 
	(
	param0, 
	param1
	);
	ld.param.b32 	%r127, [retval0];
	} // callseq 22
	add.s32 	%r183, %r182, 1;
	setp.ne.s32 	%p20, %r183, 20;
	@%p20 bra 	$L__BB0_38;
	cvta.global.u64 	%rd78, %rd62;
	{ // callseq 23, 0
	.param .b64 param0;
	st.param.b64 	[param0], %rd78;
	.param .b64 param1;
	st.param.b64 	[param1], 0;
	.param .b32 retval0;
	call.uni (retval0), 
	vprintf, 
	(
	param0, 
	param1
	);
	ld.param.b32 	%r130, [retval0];
	} // callseq 23
	mov.b32 	%r183, 0;
$L__BB0_38:
	ld.local.u32 	%r132, [%rd110+-4];
	st.local.u32 	[%rd1], %r132;
	cvta.global.u64 	%rd80, %rd64;
	{ // callseq 24, 0
	.param .b64 param0;
	st.param.b64 	[param0], %rd80;
	.param .b64 param1;
	st.param.b64 	[param1], %rd13;
	.param .b32 retval0;
	call.uni (retval0), 
	vprintf, 
	(
	param0, 
	param1
	);
	ld.param.b32 	%r133, [retval0];
	} // callseq 24
	add.s32 	%r184, %r183, 1;
	setp.ne.s32 	%p21, %r184, 20;
	@%p21 bra 	$L__BB0_40;
	cvta.global.u64 	%rd83, %rd62;
	{ // callseq 25, 0
	.param .b64 param0;
	st.param.b64 	[param0], %rd83;
	.param .b64 param1;
	st.param.b64 	[param1], 0;
	.param .b32 retval0;
	call.uni (retval0), 
	vprintf, 
	(
	param0, 
	param1
	);
	ld.param.b32 	%r136, [retval0];
	} // callseq 25
	mov.b32 	%r184, 0;
$L__BB0_40:
	ld.local.u32 	%r138, [%rd110];
	st.local.u32 	[%rd1], %r138;
	cvta.global.u64 	%rd85, %rd64;
	{ // callseq 26, 0
	.param .b64 param0;
	st.param.b64 	[param0], %rd85;
	.param .b64 param1;
	st.param.b64 	[param1], %rd13;
	.param .b32 retval0;
	call.uni (retval0), 
	vprintf, 
	(
	param0, 
	param1
	);
	ld.param.b32 	%r139, [retval0];
	} // callseq 26
	add.s32 	%r185, %r184, 1;
	setp.ne.s32 	%p22, %r185, 20;
	@%p22 bra 	$L__BB0_42;
	cvta.global.u64 	%rd88, %rd62;
	{ // callseq 27, 0
	.param .b64 param0;
	st.param.b64 	[param0], %rd88;
	.param .b64 param1;
	st.param.b64 	[param1], 0;
	.param .b32 retval0;
	call.uni (retval0), 
	vprintf, 
	(
	param0, 
	param1
	);
	ld.param.b32 	%r142, [retval0];
	} // callseq 27
	mov.b32 	%r185, 0;
$L__BB0_42:
	ld.local.u32 	%r144, [%rd110+4];
	st.local.u32 	[%rd1], %r144;
	cvta.global.u64 	%rd90, %rd64;
	{ // callseq 28, 0
	.param .b64 param0;
	st.param.b64 	[param0], %rd90;
	.param .b64 param1;
	st.param.b64 	[param1], %rd13;
	.param .b32 retval0;
	call.uni (retval0), 
	vprintf, 
	(
	param0, 
	param1
	);
	ld.param.b32 	%r145, [retval0];
	} // callseq 28
	add.s32 	%r186, %r185, 1;
	setp.ne.s32 	%p23, %r186, 20;
	@%p23 bra 	$L__BB0_44;
	cvta.global.u64 	%rd93, %rd62;
	{ // callseq 29, 0
	.param .b64 param0;
	st.param.b64 	[param0], %rd93;
	.param .b64 param1;
	st.param.b64 	[param1], 0;
	.param .b32 retval0;
	call.uni (retval0), 
	vprintf, 
	(
	param0, 
	param1
	);
	ld.param.b32 	%r148, [retval0];
	} // callseq 29
	mov.b32 	%r186, 0;
$L__BB0_44:
	ld.local.u32 	%r150, [%rd110+8];
	st.local.u32 	[%rd1], %r150;
	cvta.global.u64 	%rd95, %rd64;
	{ // callseq 30, 0
	.param .b64 param0;
	st.param.b64 	[param0], %rd95;
	.param .b64 param1;
	st.param.b64 	[param1], %rd13;
	.param .b32 retval0;
	call.uni (retval0), 
	vprintf, 
	(
	param0, 
	param1
	);
	ld.param.b32 	%r151, [retval0];
	} // callseq 30
	add.s32 	%r187, %r186, 1;
	setp.ne.s32 	%p24, %r187, 20;
	@%p24 bra 	$L__BB0_46;
	cvta.global.u64 	%rd98, %rd62;
	{ // callseq 31, 0
	.param .b64 param0;
	st.param.b64 	[param0], %rd98;
	.param .b64 param1;
	st.param.b64 	[param1], 0;
	.param .b32 retval0;
	call.uni (retval0), 
	vprintf, 
	(
	param0, 
	param1
	);
	ld.param.b32 	%r154, [retval0];
	} // callseq 31
	mov.b32 	%r187, 0;
$L__BB0_46:
	ld.local.u32 	%r156, [%rd110+12];
	st.local.u32 	[%rd1], %r156;
	cvta.global.u64 	%rd100, %rd64;
	{ // callseq 32, 0
	.param .b64 param0;
	st.param.b64 	[param0], %rd100;
	.param .b64 param1;
	st.param.b64 	[param1], %rd13;
	.param .b32 retval0;
	call.uni (retval0), 
	vprintf, 
	(
	param0, 
	param1
	);
	ld.param.b32 	%r157, [retval0];
	} // callseq 32
	add.s32 	%r180, %r187, 1;
	add.s32 	%r178, %r178, 8;
	add.s64 	%rd110, %rd110, 32;
	setp.ne.s32 	%p25, %r178, 1000;
	@%p25 bra 	$L__BB0_30;
	mov.u64 	%rd102, $str$2;
	cvta.global.u64 	%rd103, %rd102;
	{ // callseq 33, 0
	.param .b64 param0;
	st.param.b64 	[param0], %rd103;
	.param .b64 param1;
	st.param.b64 	[param1], 0;
	.param .b32 retval0;
	call.uni (retval0), 
	vprintf, 
	(
	param0, 
	param1
	);
	ld.param.b32 	%r159, [retval0];
	} // callseq 33
$L__BB0_48:
	add.u64 	%rd104, %SP, 4016;
	add.u64 	%rd105, %SPL, 4016;
	mov.u32 	%r161, %tid.x;
	st.local.v2.u32 	[%rd105], {%r161, %r1};
	mov.u64 	%rd106, $str$3;
	cvta.global.u64 	%rd107, %rd106;
	{ // callseq 34, 0
	.param .b64 param0;
	st.param.b64 	[param0], %rd107;
	.param .b64 param1;
	st.param.b64 	[param1], %rd104;
	.param .b32 retval0;
	call.uni (retval0), 
	vprintf, 
	(
	param0, 
	param1
	);
	ld.param.b32 	%r162, [retval0];
	} // callseq 34
	ret;

}


// ===== COMPILED SASS (sm_100) =====

	.target	sm_100

	.elftype	@"ET_EXEC"


//--------------------- .note.nv.tkinfo           --------------------------
	.section	.note.nv.tkinfo,"",@"SHT_NOTE"
	.sectionflags	@"SHF_NOTE_NV_TKINFO"
	.tkinfo
        /*0018*/ 	.word	0x00000002
        /*0030*/ 	.string	""
        /*0030*/ 	.string	"ptxas"
        /*0030*/ 	.string	"Cuda compilation tools, release 13.0, V13.0.88"
        /*0030*/ 	.string	"Build cuda_13.0.r13.0/compiler.36424714_0"
        /*0030*/ 	.string	"-arch sm_100 -m 64 "



//--------------------- .note.nv.cuinfo           --------------------------
	.section	.note.nv.cuinfo,"",@"SHT_NOTE"
	.sectionflags	@"SHF_NOTE_NV_CUINFO"
        /*0018*/ 	.short	0x0002
        /*001a*/ 	.short	0x0064
        /*001c*/ 	.short	0x0082
	.zero		2


//--------------------- .nv.info                  --------------------------
	.section	.nv.info,"",@"SHT_CUDA_INFO"
	.align	4


	//----- nvinfo : EIATTR_REGCOUNT
	.align		4
        /*0000*/ 	.byte	0x04, 0x2f
        /*0002*/ 	.short	(.L_6 - .L_5)
	.align		4
.L_5:
        /*0004*/ 	.word	index@(_Z9cuda_testv)
        /*0008*/ 	.word	0x0000001c


	//----- nvinfo : EIATTR_FRAME_SIZE
	.align		4
.L_6:
        /*000c*/ 	.byte	0x04, 0x11
        /*000e*/ 	.short	(.L_8 - .L_7)
	.align		4
.L_7:
        /*0010*/ 	.word	index@(_Z9cuda_testv)
        /*0014*/ 	.word	0x00000fc0


	//----- nvinfo : EIATTR_MIN_STACK_SIZE
	.align		4
.L_8:
        /*0018*/ 	.byte	0x04, 0x12
        /*001a*/ 	.short	(.L_10 - .L_9)
	.align		4
.L_9:
        /*001c*/ 	.word	index@(_Z9cuda_testv)
        /*0020*/ 	.word	0x00000fc0
.L_10:


//--------------------- .nv.compat                --------------------------
	.section	.nv.compat,"",@"SHT_CUDA_COMPAT_INFO"
	.align	4
        /*0000*/ 	.byte	0x02, 0x09, 0x00, 0x00, 0x02, 0x02, 0x01, 0x00, 0x02, 0x05, 0x05, 0x00, 0x03, 0x07, 0x01, 0x01
        /*0010*/ 	.byte	0x02, 0x03, 0x00, 0x00, 0x02, 0x06, 0x01, 0x00, 0x04, 0x0b, 0x08, 0x00, 0x09, 0x00, 0x00, 0x00
        /*0020*/ 	.byte	0x00, 0x00, 0x00, 0x00


//--------------------- .nv.info._Z9cuda_testv    --------------------------
	.section	.nv.info._Z9cuda_testv,"",@"SHT_CUDA_INFO"
	.sectionflags	@""
	.align	4


	//----- nvinfo : EIATTR_CUDA_API_VERSION
	.align		4
        /*0000*/ 	.byte	0x04, 0x37
        /*0002*/ 	.short	(.L_12 - .L_11)
.L_11:
        /*0004*/ 	.word	0x00000082


	//----- nvinfo : EIATTR_SPARSE_MMA_MASK
	.align		4
.L_12:
        /*0008*/ 	.byte	0x03, 0x50
        /*000a*/ 	.short	0x0000


	//----- nvinfo : EIATTR_MAXREG_COUNT
	.align		4
        /*000c*/ 	.byte	0x03, 0x1b
        /*000e*/ 	.short	0x00ff


	//----- nvinfo : EIATTR_EXTERNS
	.align		4
        /*0010*/ 	.byte	0x04, 0x0f
        /*0012*/ 	.short	(.L_14 - .L_13)


	//   ....[0]....
	.align		4
.L_13:
        /*0014*/ 	.word	index@(vprintf)


	//----- nvinfo : EIATTR_MERCURY_ISA_VERSION
	.align		4
.L_14:
        /*0018*/ 	.byte	0x03, 0x5f
        /*001a*/ 	.short	0x0101


	//----- nvinfo : EIATTR_VRC_CTA_INIT_COUNT
	.align		4
        /*001c*/ 	.byte	0x02, 0x4a
	.zero		1
	.zero		1


	//----- nvinfo : EIATTR_SYSCALL_OFFSETS
	.align		4
        /*0020*/ 	.byte	0x04, 0x46
        /*0022*/ 	.short	(.L_16 - .L_15)


	//   ....[0]....
.L_15:
        /*0024*/ 	.word	0x00001150


	//   ....[1]....
        /*0028*/ 	.word	0x00001220


	//   ....[2]....
        /*002c*/ 	.word	0x000012d0


	//   ....[3]....
        /*0030*/ 	.word	0x000013a0


	//   ....[4]....
        /*0034*/ 	.word	0x00001450


	//   ....[5]....
        /*0038*/ 	.word	0x00001520


	//   ....[6]....
        /*003c*/ 	.word	0x000015d0


	//   ....[7]....
        /*0040*/ 	.word	0x000016a0


	//   ....[8]....
        /*0044*/ 	.word	0x00001750


	//   ....[9]....
        /*0048*/ 	.word	0x00001820


	//   ....[10]....
        /*004c*/ 	.word	0x000018d0


	//   ....[11]....
        /*0050*/ 	.word	0x000019a0


	//   ....[12]....
        /*0054*/ 	.word	0x00001a50


	//   ....[13]....
        /*0058*/ 	.word	0x00001b20


	//   ....[14]....
        /*005c*/ 	.word	0x00001bd0


	//   ....[15]....
        /*0060*/ 	.word	0x00001ca0


	//   ....[16]....
        /*0064*/ 	.word	0x00001d70


	//   ....[17]....
        /*0068*/ 	.word	0x000020e0


	//   ....[18]....
        /*006c*/ 	.word	0x000021b0


	//   ....[19]....
        /*0070*/ 	.word	0x00002260


	//   ....[20]....
        /*0074*/ 	.word	0x00002330


	//   ....[21]....
        /*0078*/ 	.word	0x000023e0


	//   ....[22]....
        /*007c*/ 	.word	0x000024b0


	//   ....[23]....
        /*0080*/ 	.word	0x00002560


	//   ....[24]....
        /*0084*/ 	.word	0x00002630


	//   ....[25]....
        /*0088*/ 	.word	0x000026e0


	//   ....[26]....
        /*008c*/ 	.word	0x000027b0


	//   ....[27]....
        /*0090*/ 	.word	0x00002860


	//   ....[28]....
        /*0094*/ 	.word	0x00002930


	//   ....[29]....
        /*0098*/ 	.word	0x000029e0


	//   ....[30]....
        /*009c*/ 	.word	0x00002ab0


	//   ....[31]....
        /*00a0*/ 	.word	0x00002b60


	//   ....[32]....
        /*00a4*/ 	.word	0x00002c30


	//   ....[33]....
        /*00a8*/ 	.word	0x00002cf0


	//   ....[34]....
        /*00ac*/ 	.word	0x00002da0


	//----- nvinfo : EIATTR_EXIT_INSTR_OFFSETS
	.align		4
.L_16:
        /*00b0*/ 	.byte	0x04, 0x1c
        /*00b2*/ 	.short	(.L_18 - .L_17)


	//   ....[0]....
.L_17:
        /*00b4*/ 	.word	0x00002db0


	//----- nvinfo : EIATTR_CRS_STACK_SIZE
	.align		4
.L_18:
        /*00b8*/ 	.byte	0x04, 0x1e
        /*00ba*/ 	.short	(.L_20 - .L_19)
.L_19:
        /*00bc*/ 	.word	0x00000000


	//----- nvinfo : EIATTR_SW_WAR
	.align		4
.L_20:
        /*00c0*/ 	.byte	0x04, 0x36
        /*00c2*/ 	.short	(.L_22 - .L_21)
.L_21:
        /*00c4*/ 	.word	0x00000008
.L_22:


//--------------------- .nv.callgraph             --------------------------
	.section	.nv.callgraph,"",@"SHT_CUDA_CALLGRAPH"
	.align	4
	.sectionentsize	8
	.align		4
        /*0000*/ 	.word	0x00000000
	.align		4
        /*0004*/ 	.word	0xffffffff
	.align		4
        /*0008*/ 	.word	index@(_Z9cuda_testv)
	.align		4
        /*000c*/ 	.word	index@(vprintf)
	.align		4
        /*0010*/ 	.word	0x00000000
	.align		4
        /*0014*/ 	.word	0xfffffffe
	.align		4
        /*0018*/ 	.word	0x00000000
	.align		4
        /*001c*/ 	.word	0xfffffffd
	.align		4
        /*0020*/ 	.word	0x00000000
	.align		4
        /*0024*/ 	.word	0xfffffffc


//--------------------- .nv.constant4             --------------------------
	.section	.nv.constant4,"a",@progbits
	.align	8
	.align		8
.nv.constant4:
        /*0000*/ 	.dword	vprintf
	.align		8
        /*0008*/ 	.dword	fill
	.align		8
        /*0010*/ 	.dword	$str
	.align		8
        /*0018*/ 	.dword	$str$1
	.align		8
        /*0020*/ 	.dword	$str$2
	.align		8
        /*0028*/ 	.dword	$str$3


//--------------------- .text._Z9cuda_testv       --------------------------
	.section	.text._Z9cuda_testv,"ax",@progbits
	.align	128
        .global         _Z9cuda_testv
        .type           _Z9cuda_testv,@function
        .size           _Z9cuda_testv,(.L_x_76 - _Z9cuda_testv)
        .other          _Z9cuda_testv,@"STO_CUDA_ENTRY STV_DEFAULT"
_Z9cuda_testv:
.text._Z9cuda_testv:
[----:B------:R-:W0:Y:S01]  /*0000*/  LDC R1, c[0x0][0x37c] ;  /* 0x0000df00ff017b82 */ /* 0x000e220000000800 */
[----:B------:R-:W1:Y:S01]  /*0010*/  S2R R19, SR_CTAID.X ;  /* 0x0000000000137919 */ /* 0x000e620000002500 */
[----:B------:R-:W2:Y:S01]  /*0020*/  LDCU UR4, c[0x0][0x2f8] ;  /* 0x00005f00ff0477ac */ /* 0x000ea20008000800 */
[----:B0-----:R-:W-:Y:S01]  /*0030*/  VIADD R1, R1, 0xfffff040 ;  /* 0xfffff04001017836 */ /* 0x001fe20000000000 */
[----:B------:R-:W0:Y:S03]  /*0040*/  LDCU UR5, c[0x0][0x2fc] ;  /* 0x00005f80ff0577ac */ /* 0x000e260008000800 */
[C---:B------:R-:W-:Y:S01]  /*0050*/  VIADD R18, R1.reuse, 0x10 ;  /* 0x0000001001127836 */ /* 0x040fe20000000000 */
[----:B--2---:R-:W-:-:S05]  /*0060*/  IADD3 R2, P1, PT, R1, UR4, RZ ;  /* 0x0000000401027c10 */ /* 0x004fca000ff3e0ff */
[----:B0-----:R-:W-:Y:S01]  /*0070*/  IMAD.X R22, RZ, RZ, UR5, P1 ;  /* 0x00000005ff167e24 */ /* 0x001fe200088e06ff */
[----:B-1----:R-:W-:-:S13]  /*0080*/  ISETP.NE.AND P0, PT, R19, RZ, PT ;  /* 0x000000ff1300720c */ /* 0x002fda0003f05270 */
[----:B------:R-:W-:Y:S05]  /*0090*/  @P0 BRA `(.L_x_0) ;  /* 0x0000001c004c0947 */ /* 0x000fea0003800000 */
[----:B------:R0:W-:Y:S01]  /*00a0*/  STL.128 [R1+0x10], RZ ;  /* 0x000010ff01007387 */ /* 0x0001e20000100c00 */
[----:B------:R-:W-:Y:S01]  /*00b0*/  HFMA2 R25, -RZ, RZ, 0, 0 ;  /* 0x00000000ff197431 */ /* 0x000fe200000001ff */
[----:B------:R-:W-:Y:S01]  /*00c0*/  BSSY.RECONVERGENT B7, `(.L_x_1) ;  /* 0x00001c3000077945 */ /* 0x000fe20003800200 */
[----:B------:R-:W-:Y:S01]  /*00d0*/  VIADD R17, R1, 0x20 ;  /* 0x0000002001117836 */ /* 0x000fe20000000000 */
[----:B------:R0:W-:Y:S01]  /*00e0*/  STL.128 [R1+0x20], RZ ;  /* 0x000020ff01007387 */ /* 0x0001e20000100c00 */
[----:B------:R-:W-:-:S03]  /*00f0*/  IMAD.MOV.U32 R16, RZ, RZ, RZ ;  /* 0x000000ffff107224 */ /* 0x000fc600078e00ff */
[----:B------:R0:W-:Y:S04]  /*0100*/  STL.128 [R1+0x30], RZ ;  /* 0x000030ff01007387 */ /* 0x0001e80000100c00 */
        /* <DEDUP_REMOVED lines=246> */
[----:B------:R0:W-:Y:S02]  /*1070*/  STL.128 [R1+0xfa0], RZ ;  /* 0x000fa0ff01007387 */ /* 0x0001e40000100c00 */
.L_x_34:
[----:B------:R-:W-:Y:S01]  /*1080*/  ISETP.NE.AND P0, PT, R25, 0x14, PT ;  /* 0x000000141900780c */ /* 0x000fe20003f05270 */
[----:B------:R-:W-:Y:S01]  /*1090*/  VIADD R16, R16, 0x8 ;  /* 0x0000000810107836 */ /* 0x000fe20000000000 */
[----:B------:R-:W-:Y:S04]  /*10a0*/  BSSY.RECONVERGENT B6, `(.L_x_2) ;  /* 0x000000d000067945 */ /* 0x000fe80003800200 */
[----:B------:R-:W-:-:S04]  /*10b0*/  ISETP.NE.AND P1, PT, R16, 0x3e8, PT ;  /* 0x000003e81000780c */ /* 0x000fc80003f25270 */
[----:B------:R-:W-:-:S03]  /*10c0*/  P2R R23, PR, RZ, 0x2 ;  /* 0x00000002ff177803 */ /* 0x000fc60000000000 */
[----:B------:R-:W-:Y:S06]  /*10d0*/  @P0 BRA `(.L_x_3) ;  /* 0x0000000000240947 */ /* 0x000fec0003800000 */
[----:B------:R-:W-:Y:S01]  /*10e0*/  MOV R8, 0x0 ;  /* 0x0000000000087802 */ /* 0x000fe20000000f00 */
[----:B------:R-:W1:Y:S01]  /*10f0*/  LDCU.64 UR4, c[0x4][0x10] ;  /* 0x01000200ff0477ac */ /* 0x000e620008000a00 */
[----:B------:R-:W-:-:S04]  /*1100*/  CS2R R6, SRZ ;  /* 0x0000000000067805 */ /* 0x000fc8000001ff00 */
[----:B------:R-:W2:Y:S01]  /*1110*/  LDC.64 R8, c[0x4][R8] ;  /* 0x0100000008087b82 */ /* 0x000ea20000000a00 */
[----:B-1----:R-:W-:Y:S02]  /*1120*/  IMAD.U32 R4, RZ, RZ, UR4 ;  /* 0x00000004ff047e24 */ /* 0x002fe4000f8e00ff */
[----:B------:R-:W-:-:S07]  /*1130*/  IMAD.U32 R5, RZ, RZ, UR5 ;  /* 0x00000005ff057e24 */ /* 0x000fce000f8e00ff */
[----:B------:R-:W-:-:S07]  /*1140*/  LEPC R20, `(.L_x_4) ;  /* 0x000000001014794e */ /* 0x000fce0000000000 */
[----:B0-2---:R-:W-:Y:S05]  /*1150*/  CALL.ABS.NOINC R8 ;  /* 0x0000000008007343 */ /* 0x005fea0003c00000 */
.L_x_4:
[----:B------:R-:W-:-:S07]  /*1160*/  IMAD.MOV.U32 R25, RZ, RZ, RZ ;  /* 0x000000ffff197224 */ /* 0x000fce00078e00ff */
.L_x_3:
[----:B------:R-:W-:Y:S05]  /*1170*/  BSYNC.RECONVERGENT B6 ;  /* 0x0000000000067941 */ /* 0x000fea0003800200 */
.L_x_2:
[----:B------:R-:W2:Y:S01]  /*1180*/  LDL R0, [R17+-0x10] ;  /* 0xfffff00011007983 */ /* 0x000ea20000100800 */
[----:B------:R-:W-:Y:S01]  /*1190*/  MOV R24, 0x0 ;  /* 0x0000000000187802 */ /* 0x000fe20000000f00 */
[----:B------:R-:W1:Y:S01]  /*11a0*/  LDCU.64 UR4, c[0x4][0x18] ;  /* 0x01000300ff0477ac */ /* 0x000e620008000a00 */
[----:B------:R-:W-:Y:S02]  /*11b0*/  IMAD.MOV.U32 R6, RZ, RZ, R2 ;  /* 0x000000ffff067224 */ /* 0x000fe400078e0002 */
[----:B------:R3:W4:Y:S01]  /*11c0*/  LDC.64 R8, c[0x4][R24] ;  /* 0x0100000018087b82 */ /* 0x0007220000000a00 */
[----:B------:R-:W-:Y:S02]  /*11d0*/  IMAD.MOV.U32 R7, RZ, RZ, R22 ;  /* 0x000000ffff077224 */ /* 0x000fe400078e0016 */
[----:B-1----:R-:W-:Y:S01]  /*11e0*/  IMAD.U32 R4, RZ, RZ, UR4 ;  /* 0x00000004ff047e24 */ /* 0x002fe2000f8e00ff */
[----:B------:R-:W-:Y:S01]  /*11f0*/  MOV R5, UR5 ;  /* 0x0000000500057c02 */ /* 0x000fe20008000f00 */
[----:B--2-4-:R3:W-:Y:S06]  /*1200*/  STL [R1], R0 ;  /* 0x0000000001007387 */ /* 0x0147ec0000100800 */
[----:B------:R-:W-:-:S07]  /*1210*/  LEPC R20, `(.L_x_5) ;  /* 0x000000001014794e */ /* 0x000fce0000000000 */
[----:B0--3--:R-:W-:Y:S05]  /*1220*/  CALL.ABS.NOINC R8 ;  /* 0x0000000008007343 */ /* 0x009fea0003c00000 */
.L_x_5:
[----:B------:R-:W-:Y:S01]  /*1230*/  VIADD R25, R25, 0x1 ;  /* 0x0000000119197836 */ /* 0x000fe20000000000 */
[----:B------:R-:W-:Y:S04]  /*1240*/  BSSY.RECONVERGENT B6, `(.L_x_6) ;  /* 0x000000b000067945 */ /* 0x000fe80003800200 */
[----:B------:R-:W-:-:S13]  /*1250*/  ISETP.NE.AND P0, PT, R25, 0x14, PT ;  /* 0x000000141900780c */ /* 0x000fda0003f05270 */
[----:B------:R-:W-:Y:S05]  /*1260*/  @P0 BRA `(.L_x_7) ;  /* 0x0000000000200947 */ /* 0x000fea0003800000 */
[----:B------:R-:W0:Y:S01]  /*1270*/  LDC.64 R24, c[0x4][R24] ;  /* 0x0100000018187b82 */ /* 0x000e220000000a00 */
[----:B------:R-:W1:Y:S01]  /*1280*/  LDCU.64 UR4, c[0x4][0x10] ;  /* 0x01000200ff0477ac */ /* 0x000e620008000a00 */
[----:B------:R-:W-:Y:S01]  /*1290*/  CS2R R6, SRZ ;  /* 0x0000000000067805 */ /* 0x000fe2000001ff00 */
[----:B-1----:R-:W-:Y:S02]  /*12a0*/  IMAD.U32 R4, RZ, RZ, UR4 ;  /* 0x00000004ff047e24 */ /* 0x002fe4000f8e00ff */
[----:B------:R-:W-:-:S07]  /*12b0*/  IMAD.U32 R5, RZ, RZ, UR5 ;  /* 0x00000005ff057e24 */ /* 0x000fce000f8e00ff */
[----:B------:R-:W-:-:S07]  /*12c0*/  LEPC R20, `(.L_x_8) ;  /* 0x000000001014794e */ /* 0x000fce0000000000 */
[----:B0-----:R-:W-:Y:S05]  /*12d0*/  CALL.ABS.NOINC R24 ;  /* 0x0000000018007343 */ /* 0x001fea0003c00000 */
.L_x_8:
[----:B------:R-:W-:-:S07]  /*12e0*/  HFMA2 R25, -RZ, RZ, 0, 0 ;  /* 0x00000000ff197431 */ /* 0x000fce00000001ff */
.L_x_7:
[----:B------:R-:W-:Y:S05]  /*12f0*/  BSYNC.RECONVERGENT B6 ;  /* 0x0000000000067941 */ /* 0x000fea0003800200 */
.L_x_6:
[----:B------:R-:W2:Y:S01]  /*1300*/  LDL R0, [R17+-0xc] ;  /* 0xfffff40011007983 */ /* 0x000ea20000100800 */
[----:B------:R-:W-:Y:S01]  /*1310*/  MOV R24, 0x0 ;  /* 0x0000000000187802 */ /* 0x000fe20000000f00 */
[----:B------:R-:W0:Y:S01]  /*1320*/  LDCU.64 UR4, c[0x4][0x18] ;  /* 0x01000300ff0477ac */ /* 0x000e220008000a00 */
[----:B------:R-:W-:Y:S02]  /*1330*/  IMAD.MOV.U32 R6, RZ, RZ, R2 ;  /* 0x000000ffff067224 */ /* 0x000fe400078e0002 */
[----:B------:R1:W3:Y:S01]  /*1340*/  LDC.64 R8, c[0x4][R24] ;  /* 0x0100000018087b82 */ /* 0x0002e20000000a00 */
[----:B------:R-:W-:Y:S02]  /*1350*/  IMAD.MOV.U32 R7, RZ, RZ, R22 ;  /* 0x000000ffff077224 */ /* 0x000fe400078e0016 */
[----:B0-----:R-:W-:Y:S02]  /*1360*/  IMAD.U32 R4, RZ, RZ, UR4 ;  /* 0x00000004ff047e24 */ /* 0x001fe4000f8e00ff */
[----:B------:R-:W-:Y:S01]  /*1370*/  IMAD.U32 R5, RZ, RZ, UR5 ;  /* 0x00000005ff057e24 */ /* 0x000fe2000f8e00ff */
[----:B--23--:R1:W-:Y:S06]  /*1380*/  STL [R1], R0 ;  /* 0x0000000001007387 */ /* 0x00c3ec0000100800 */
[----:B------:R-:W-:-:S07]  /*1390*/  LEPC R20, `(.L_x_9) ;  /* 0x000000001014794e */ /* 0x000fce0000000000 */
[----:B-1----:R-:W-:Y:S05]  /*13a0*/  CALL.ABS.NOINC R8 ;  /* 0x0000000008007343 */ /* 0x002fea0003c00000 */
.L_x_9:
[----:B------:R-:W-:Y:S01]  /*13b0*/  VIADD R25, R25, 0x1 ;  /* 0x0000000119197836 */ /* 0x000fe20000000000 */
[----:B------:R-:W-:Y:S04]  /*13c0*/  BSSY.RECONVERGENT B6, `(.L_x_10) ;  /* 0x000000b000067945 */ /* 0x000fe80003800200 */
[----:B------:R-:W-:-:S13]  /*13d0*/  ISETP.NE.AND P0, PT, R25, 0x14, PT ;  /* 0x000000141900780c */ /* 0x000fda0003f05270 */
[----:B------:R-:W-:Y:S05]  /*13e0*/  @P0 BRA `(.L_x_11) ;  /* 0x0000000000200947 */ /* 0x000fea0003800000 */
[----:B------:R-:W0:Y:S01]  /*13f0*/  LDC.64 R24, c[0x4][R24] ;  /* 0x0100000018187b82 */ /* 0x000e220000000a00 */
[----:B------:R-:W1:Y:S01]  /*1400*/  LDCU.64 UR4, c[0x4][0x10] ;  /* 0x01000200ff0477ac */ /* 0x000e620008000a00 */
[----:B------:R-:W-:Y:S02]  /*1410*/  CS2R R6, SRZ ;  /* 0x0000000000067805 */ /* 0x000fe4000001ff00 */
[----:B-1----:R-:W-:Y:S01]  /*1420*/  MOV R4, UR4 ;  /* 0x0000000400047c02 */ /* 0x002fe20008000f00 */
[----:B------:R-:W-:-:S07]  /*1430*/  IMAD.U32 R5, RZ, RZ, UR5 ;  /* 0x00000005ff057e24 */ /* 0x000fce000f8e00ff */
[----:B------:R-:W-:-:S07]  /*1440*/  LEPC R20, `(.L_x_12) ;  /* 0x000000001014794e */ /* 0x000fce0000000000 */
[----:B0-----:R-:W-:Y:S05]  /*1450*/  CALL.ABS.NOINC R24 ;  /* 0x0000000018007343 */ /* 0x001fea0003c00000 */
.L_x_12:
[----:B------:R-:W-:-:S07]  /*1460*/  IMAD.MOV.U32 R25, RZ, RZ, RZ ;  /* 0x000000ffff197224 */ /* 0x000fce00078e00ff */
.L_x_11:
[----:B------:R-:W-:Y:S05]  /*1470*/  BSYNC.RECONVERGENT B6 ;  /* 0x0000000000067941 */ /* 0x000fea0003800200 */
.L_x_10:
[----:B------:R-:W2:Y:S01]  /*1480*/  LDL R0, [R17+-0x8] ;  /* 0xfffff80011007983 */ /* 0x000ea20000100800 */
[----:B------:R-:W-:Y:S01]  /*1490*/  MOV R24, 0x0 ;  /* 0x0000000000187802 */ /* 0x000fe20000000f00 */
[----:B------:R-:W0:Y:S01]  /*14a0*/  LDCU.64 UR4, c[0x4][0x18] ;  /* 0x01000300ff0477ac */ /* 0x000e220008000a00 */
[----:B------:R-:W-:Y:S01]  /*14b0*/  IMAD.MOV.U32 R6, RZ, RZ, R2 ;  /* 0x000000ffff067224 */ /* 0x000fe200078e0002 */
[----:B------:R-:W-:Y:S01]  /*14c0*/  MOV R7, R22 ;  /* 0x0000001600077202 */ /* 0x000fe20000000f00 */
[----:B------:R1:W3:Y:S01]  /*14d0*/  LDC.64 R8, c[0x4][R24] ;  /* 0x0100000018087b82 */ /* 0x0002e20000000a00 */
[----:B0-----:R-:W-:Y:S02]  /*14e0*/  IMAD.U32 R4, RZ, RZ, UR4 ;  /* 0x00000004ff047e24 */ /* 0x001fe4000f8e00ff */
[----:B------:R-:W-:Y:S01]  /*14f0*/  IMAD.U32 R5, RZ, RZ, UR5 ;  /* 0x00000005ff057e24 */ /* 0x000fe2000f8e00ff */
[----:B--23--:R1:W-:Y:S06]  /*1500*/  STL [R1], R0 ;  /* 0x0000000001007387 */ /* 0x00c3ec0000100800 */
[----:B------:R-:W-:-:S07]  /*1510*/  LEPC R20, `(.L_x_13) ;  /* 0x000000001014794e */ /* 0x000fce0000000000 */
[----:B-1----:R-:W-:Y:S05]  /*1520*/  CALL.ABS.NOINC R8 ;  /* 0x0000000008007343 */ /* 0x002fea0003c00000 */
.L_x_13:
        /* <DEDUP_REMOVED lines=11> */
.L_x_16:
[----:B------:R-:W-:-:S07]  /*15e0*/  IMAD.MOV.U32 R25, RZ, RZ, RZ ;  /* 0x000000ffff197224 */ /* 0x000fce00078e00ff */
.L_x_15:
[----:B------:R-:W-:Y:S05]  /*15f0*/  BSYNC.RECONVERGENT B6 ;  /* 0x0000000000067941 */ /* 0x000fea0003800200 */
.L_x_14:
[----:B------:R-:W2:Y:S01]  /*1600*/  LDL R0, [R17+-0x4] ;  /* 0xfffffc0011007983 */ /* 0x000ea20000100800 */
[----:B------:R-:W-:Y:S01]  /*1610*/  MOV R24, 0x0 ;  /* 0x0000000000187802 */ /* 0x000fe20000000f00 */
[----:B------:R-:W0:Y:S01]  /*1620*/  LDCU.64 UR4, c[0x4][0x18] ;  /* 0x01000300ff0477ac */ /* 0x000e220008000a00 */
[----:B------:R-:W-:Y:S02]  /*1630*/  IMAD.MOV.U32 R6, RZ, RZ, R2 ;  /* 0x000000ffff067224 */ /* 0x000fe400078e0002 */
[----:B------:R1:W3:Y:S01]  /*1640*/  LDC.64 R8, c[0x4][R24] ;  /* 0x0100000018087b82 */ /* 0x0002e20000000a00 */
[----:B------:R-:W-:Y:S02]  /*1650*/  IMAD.MOV.U32 R7, RZ, RZ, R22 ;  /* 0x000000ffff077224 */ /* 0x000fe400078e0016 */
[----:B0-----:R-:W-:Y:S01]  /*1660*/  IMAD.U32 R4, RZ, RZ, UR4 ;  /* 0x00000004ff047e24 */ /* 0x001fe2000f8e00ff */
[----:B------:R-:W-:Y:S01]  /*1670*/  MOV R5, UR5 ;  /* 0x0000000500057c02 */ /* 0x000fe20008000f00 */
[----:B--23--:R1:W-:Y:S06]  /*1680*/  STL [R1], R0 ;  /* 0x0000000001007387 */ /* 0x00c3ec0000100800 */
[----:B------:R-:W-:-:S07]  /*1690*/  LEPC R20, `(.L_x_17) ;  /* 0x000000001014794e */ /* 0x000fce0000000000 */
[----:B-1----:R-:W-:Y:S05]  /*16a0*/  CALL.ABS.NOINC R8 ;  /* 0x0000000008007343 */ /* 0x002fea0003c00000 */
.L_x_17:
        /* <DEDUP_REMOVED lines=11> */
.L_x_20:
[----:B------:R-:W-:-:S07]  /*1760*/  HFMA2 R25, -RZ, RZ, 0, 0 ;  /* 0x00000000ff197431 */ /* 0x000fce00000001ff */
.L_x_19:
[----:B------:R-:W-:Y:S05]  /*1770*/  BSYNC.RECONVERGENT B6 ;  /* 0x0000000000067941 */ /* 0x000fea0003800200 */
.L_x_18:
[----:B------:R-:W2:Y:S01]  /*1780*/  LDL R0, [R17] ;  /* 0x0000000011007983 */ /* 0x000ea20000100800 */
        /* <DEDUP_REMOVED lines=10> */
.L_x_21:
        /* <DEDUP_REMOVED lines=11> */
.L_x_24:
[----:B------:R-:W-:-:S07]  /*18e0*/  IMAD.MOV.U32 R25, RZ, RZ, RZ ;  /* 0x000000ffff197224 */ /* 0x000fce00078e00ff */
.L_x_23:
[----:B------:R-:W-:Y:S05]  /*18f0*/  BSYNC.RECONVERGENT B6 ;  /* 0x0000000000067941 */ /* 0x000fea0003800200 */
.L_x_22:
[----:B------:R-:W2:Y:S01]  /*1900*/  LDL R0, [R17+0x4] ;  /* 0x0000040011007983 */ /* 0x000ea20000100800 */
        /* <DEDUP_REMOVED lines=10> */
.L_x_25:
        /* <DEDUP_REMOVED lines=11> */
.L_x_28:
[----:B------:R-:W-:-:S07]  /*1a60*/  IMAD.MOV.U32 R25, RZ, RZ, RZ ;  /* 0x000000ffff197224 */ /* 0x000fce00078e00ff */
.L_x_27:
[----:B------:R-:W-:Y:S05]  /*1a70*/  BSYNC.RECONVERGENT B6 ;  /* 0x0000000000067941 */ /* 0x000fea0003800200 */
.L_x_26:
[----:B------:R-:W2:Y:S01]  /*1a80*/  LDL R0, [R17+0x8] ;  /* 0x0000080011007983 */ /* 0x000ea20000100800 */
        /* <DEDUP_REMOVED lines=10> */
.L_x_29:
        /* <DEDUP_REMOVED lines=11> */
.L_x_32:
[----:B------:R-:W-:-:S07]  /*1be0*/  HFMA2 R25, -RZ, RZ, 0, 0 ;  /* 0x00000000ff197431 */ /* 0x000fce00000001ff */
.L_x_31:
[----:B------:R-:W-:Y:S05]  /*1bf0*/  BSYNC.RECONVERGENT B6 ;  /* 0x0000000000067941 */ /* 0x000fea0003800200 */
.L_x_30:
[----:B------:R-:W2:Y:S01]  /*1c00*/  LDL R0, [R17+0xc] ;  /* 0x00000c0011007983 */ /* 0x000ea20000100800 */
        /* <DEDUP_REMOVED lines=10> */
.L_x_33:
[----:B------:R-:W-:Y:S01]  /*1cb0*/  ISETP.NE.AND P6, PT, R23, RZ, PT ;  /* 0x000000ff1700720c */ /* 0x000fe20003fc5270 */
[----:B------:R-:W-:Y:S01]  /*1cc0*/  VIADD R25, R25, 0x1 ;  /* 0x0000000119197836 */ /* 0x000fe20000000000 */
[----:B------:R-:W-:-:S11]  /*1cd0*/  IADD3 R17, PT, PT, R17, 0x20, RZ ;  /* 0x0000002011117810 */ /* 0x000fd60007ffe0ff */
[----:B------:R-:W-:Y:S05]  /*1ce0*/  @P6 BRA `(.L_x_34) ;  /* 0xfffffff000e46947 */ /* 0x000fea000383ffff */
[----:B------:R-:W-:Y:S05]  /*1cf0*/  BSYNC.RECONVERGENT B7 ;  /* 0x0000000000077941 */ /* 0x000fea0003800200 */
.L_x_1:
[----:B------:R-:W0:Y:S01]  /*1d00*/  LDC.64 R24, c[0x4][R24] ;  /* 0x0100000018187b82 */ /* 0x000e220000000a00 */
[----:B------:R-:W1:Y:S01]  /*1d10*/  LDCU.64 UR4, c[0x4][0x20] ;  /* 0x01000400ff0477ac */ /* 0x000e620008000a00 */
[----:B------:R-:W-:-:S06]  /*1d20*/  CS2R R6, SRZ ;  /* 0x0000000000067805 */ /* 0x000fcc000001ff00 */
[----:B------:R-:W2:Y:S01]  /*1d30*/  LDC.64 R16, c[0x0][0x358] ;  /* 0x0000d600ff107b82 */ /* 0x000ea20000000a00 */
[----:B-1----:R-:W-:Y:S02]  /*1d40*/  IMAD.U32 R4, RZ, RZ, UR4 ;  /* 0x00000004ff047e24 */ /* 0x002fe4000f8e00ff */
[----:B------:R-:W-:-:S07]  /*1d50*/  IMAD.U32 R5, RZ, RZ, UR5 ;  /* 0x00000005ff057e24 */ /* 0x000fce000f8e00ff */
[----:B------:R-:W-:-:S07]  /*1d60*/  LEPC R20, `(.L_x_35) ;  /* 0x000000001014794e */ /* 0x000fce0000000000 */
[----:B0-2---:R-:W-:Y:S05]  /*1d70*/  CALL.ABS.NOINC R24 ;  /* 0x0000000018007343 */ /* 0x005fea0003c00000 */
.L_x_35:
[----:B------:R-:W0:Y:S01]  /*1d80*/  LDC.64 R4, c[0x4][0x8] ;  /* 0x01000200ff047b82 */ /* 0x000e220000000a00 */
[----:B------:R-:W-:Y:S01]  /*1d90*/  R2UR UR4, R16 ;  /* 0x00000000100472ca */ /* 0x000fe200000e0000 */
[----:B------:R-:W-:Y:S01]  /*1da0*/  IMAD.MOV.U32 R0, RZ, RZ, 0x1 ;  /* 0x00000001ff007424 */ /* 0x000fe200078e00ff */
[----:B------:R-:W-:-:S13]  /*1db0*/  R2UR UR5, R17 ;  /* 0x00000000110572ca */ /* 0x000fda00000e0000 */
[----:B0-----:R0:W-:Y:S02]  /*1dc0*/  STG.E.U8 desc[UR4][R4.64], R0 ;  /* 0x0000000004007986 */ /* 0x0011e4000c101104 */
.L_x_0:
[----:B0-----:R-:W-:-:S05]  /*1dd0*/  IMAD.SHL.U32 R0, R19, 0x100, RZ ;  /* 0x0000010013007824 */ /* 0x001fca00078e00ff */
[----:B------:R-:W-:-:S13]  /*1de0*/  ISETP.NE.AND P0, PT, R0, 0x7fffff00, PT ;  /* 0x7fffff000000780c */ /* 0x000fda0003f05270 */
[----:B------:R-:W-:Y:S05]  /*1df0*/  @!P0 BRA `(.L_x_36) ;  /* 0x00000000006c8947 */ /* 0x000fea0003800000 */
[----:B------:R-:W-:-:S05]  /*1e00*/  VIADD R3, R0, 0x1 ;  /* 0x0000000100037836 */ /* 0x000fca0000000000 */
[----:B------:R-:W-:-:S04]  /*1e10*/  VIADDMNMX R3, R0, 0x100, R3, !PT ;  /* 0x0000010000037846 */ /* 0x000fc80007800103 */
[----:B------:R-:W-:Y:S02]  /*1e20*/  IADD3 R5, PT, PT, R0, -R3, RZ ;  /* 0x8000000300057210 */ /* 0x000fe40007ffe0ff */
[----:B------:R-:W-:Y:S02]  /*1e30*/  LOP3.LUT R4, R3, 0x1, RZ, 0xc0, !PT ;  /* 0x0000000103047812 */ /* 0x000fe400078ec0ff */
[----:B------:R-:W-:Y:S02]  /*1e40*/  ISETP.GT.U32.AND P1, PT, R5, -0x10, PT ;  /* 0xfffffff00500780c */ /* 0x000fe40003f24070 */
[----:B------:R-:W-:-:S13]  /*1e50*/  ISETP.NE.AND P0, PT, R4, RZ, PT ;  /* 0x000000ff0400720c */ /* 0x000fda0003f05270 */
[----:B------:R-:W-:Y:S01]  /*1e60*/  @P0 IMAD.MOV.U32 R11, RZ, RZ, 0x5 ;  /* 0x00000005ff0b0424 */ /* 0x000fe200078e00ff */
[----:B------:R-:W-:Y:S06]  /*1e70*/  @P1 BRA `(.L_x_37) ;  /* 0x0000000000441947 */ /* 0x000fec0003800000 */
[----:B------:R-:W-:Y:S01]  /*1e80*/  HFMA2 R7, -RZ, RZ, 0, 2.98023223876953125e-07 ;  /* 0x00000005ff077431 */ /* 0x000fe200000001ff */
[----:B------:R-:W-:Y:S01]  /*1e90*/  BSSY.RECONVERGENT B0, `(.L_x_37) ;  /* 0x000000f000007945 */ /* 0x000fe20003800200 */
[----:B------:R-:W-:Y:S01]  /*1ea0*/  IADD3 R3, PT, PT, -R3, R0, R4 ;  /* 0x0000000003037210 */ /* 0x000fe20007ffe104 */
[----:B------:R-:W-:Y:S02]  /*1eb0*/  VIADD R9, R1, 0x30 ;  /* 0x0000003001097836 */ /* 0x000fe40000000000 */
[----:B------:R-:W-:Y:S02]  /*1ec0*/  IMAD.MOV.U32 R4, RZ, RZ, 0x5 ;  /* 0x00000005ff047424 */ /* 0x000fe400078e00ff */
[----:B------:R-:W-:Y:S02]  /*1ed0*/  IMAD.MOV.U32 R5, RZ, RZ, 0x5 ;  /* 0x00000005ff057424 */ /* 0x000fe400078e00ff */
[----:B------:R-:W-:-:S07]  /*1ee0*/  IMAD.MOV.U32 R6, RZ, RZ, 0x5 ;  /* 0x00000005ff067424 */ /* 0x000fce00078e00ff */
.L_x_38:
[C---:B0-----:R-:W-:Y:S02]  /*1ef0*/  IMAD R8, R0.reuse, 0x4, R9 ;  /* 0x0000000400087824 */ /* 0x041fe400078e0209 */
[----:B------:R-:W-:Y:S02]  /*1f00*/  VIADD R3, R3, 0x10 ;  /* 0x0000001003037836 */ /* 0x000fe40000000000 */
[----:B------:R-:W-:Y:S01]  /*1f10*/  VIADD R0, R0, 0x10 ;  /* 0x0000001000007836 */ /* 0x000fe20000000000 */
[----:B------:R0:W-:Y:S02]  /*1f20*/  STL.128 [R8+-0x20], R4 ;  /* 0xffffe00408007387 */ /* 0x0001e40000100c00 */
[----:B------:R-:W-:Y:S02]  /*1f30*/  ISETP.NE.AND P1, PT, R3, RZ, PT ;  /* 0x000000ff0300720c */ /* 0x000fe40003f25270 */
[----:B------:R0:W-:Y:S04]  /*1f40*/  STL.128 [R8+-0x10], R4 ;  /* 0xfffff00408007387 */ /* 0x0001e80000100c00 */
[----:B------:R0:W-:Y:S04]  /*1f50*/  STL.128 [R8], R4 ;  /* 0x0000000408007387 */ /* 0x0001e80000100c00 */
[----:B------:R0:W-:Y:S03]  /*1f60*/  STL.128 [R8+0x10], R4 ;  /* 0x0000100408007387 */ /* 0x0001e60000100c00 */
[----:B------:R-:W-:Y:S05]  /*1f70*/  @P1 BRA `(.L_x_38) ;  /* 0xfffffffc00dc1947 */ /* 0x000fea000383ffff */
[----:B------:R-:W-:Y:S05]  /*1f80*/  BSYNC.RECONVERGENT B0 ;  /* 0x0000000000007941 */ /* 0x000fea0003800200 */
.L_x_37:
[----:B------:R-:W-:-:S05]  /*1f90*/  @P0 IMAD R18, R0, 0x4, R18 ;  /* 0x0000000400120824 */ /* 0x000fca00078e0212 */
[----:B------:R1:W-:Y:S02]  /*1fa0*/  @P0 STL [R18], R11 ;  /* 0x0000000b12000387 */ /* 0x0003e40000100800 */
.L_x_36:
[----:B------:R-:W-:-:S13]  /*1fb0*/  ISETP.NE.AND P0, PT, R19, RZ, PT ;  /* 0x000000ff1300720c */ /* 0x000fda0003f05270 */
[----:B------:R-:W-:Y:S05]  /*1fc0*/  @P0 BRA `(.L_x_39) ;  /* 0x0000000c004c0947 */ /* 0x000fea0003800000 */
[----:B------:R-:W-:Y:S01]  /*1fd0*/  BSSY.RECONVERGENT B7, `(.L_x_40) ;  /* 0x00000cb000077945 */ /* 0x000fe20003800200 */
[----:B------:R-:W-:Y:S01]  /*1fe0*/  IADD3 R16, PT, PT, R1, 0x20, RZ ;  /* 0x0000002001107810 */ /* 0x000fe20007ffe0ff */
[----:B------:R-:W-:Y:S02]  /*1ff0*/  IMAD.MOV.U32 R17, RZ, RZ, RZ ;  /* 0x000000ffff117224 */ /* 0x000fe400078e00ff */
[----:B------:R-:W-:-:S07]  /*2000*/  IMAD.MOV.U32 R24, RZ, RZ, RZ ;  /* 0x000000ffff187224 */ /* 0x000fce00078e00ff */
.L_x_73:
[----:B------:R-:W-:Y:S01]  /*2010*/  ISETP.NE.AND P0, PT, R24, 0x14, PT ;  /* 0x000000141800780c */ /* 0x000fe20003f05270 */
[----:B------:R-:W-:Y:S01]  /*2020*/  VIADD R17, R17, 0x8 ;  /* 0x0000000811117836 */ /* 0x000fe20000000000 */
[----:B------:R-:W-:Y:S04]  /*2030*/  BSSY.RECONVERGENT B6, `(.L_x_41) ;  /* 0x000000d000067945 */ /* 0x000fe80003800200 */
[----:B------:R-:W-:-:S04]  /*2040*/  ISETP.NE.AND P1, PT, R17, 0x3e8, PT ;  /* 0x000003e81100780c */ /* 0x000fc80003f25270 */
[----:B-1----:R-:W-:-:S03]  /*2050*/  P2R R18, PR, RZ, 0x2 ;  /* 0x00000002ff127803 */ /* 0x002fc60000000000 */
[----:B------:R-:W-:Y:S06]  /*2060*/  @P0 BRA `(.L_x_42) ;  /* 0x0000000000240947 */ /* 0x000fec0003800000 */
[----:B------:R-:W-:Y:S01]  /*2070*/  MOV R0, 0x0 ;  /* 0x0000000000007802 */ /* 0x000fe20000000f00 */
[----:B------:R-:W1:Y:S01]  /*2080*/  LDCU.64 UR4, c[0x4][0x10] ;  /* 0x01000200ff0477ac */ /* 0x000e620008000a00 */
[----:B0-----:R-:W-:Y:S02]  /*2090*/  CS2R R6, SRZ ;  /* 0x0000000000067805 */ /* 0x001fe4000001ff00 */
[----:B------:R0:W2:Y:S01]  /*20a0*/  LDC.64 R8, c[0x4][R0] ;  /* 0x0100000000087b82 */ /* 0x0000a20000000a00 */
[----:B-1----:R-:W-:Y:S01]  /*20b0*/  IMAD.U32 R4, RZ, RZ, UR4 ;  /* 0x00000004ff047e24 */ /* 0x002fe2000f8e00ff */
[----:B0-----:R-:W-:-:S07]  /*20c0*/  MOV R5, UR5 ;  /* 0x0000000500057c02 */ /* 0x001fce0008000f00 */
[----:B------:R-:W-:-:S07]  /*20d0*/  LEPC R20, `(.L_x_43) ;  /* 0x000000001014794e */ /* 0x000fce0000000000 */
[----:B--2---:R-:W-:Y:S05]  /*20e0*/  CALL.ABS.NOINC R8 ;  /* 0x0000000008007343 */ /* 0x004fea0003c00000 */
.L_x_43:
[----:B------:R-:W-:-:S07]  /*20f0*/  IMAD.MOV.U32 R24, RZ, RZ, RZ ;  /* 0x000000ffff187224 */ /* 0x000fce00078e00ff */
.L_x_42:
[----:B------:R-:W-:Y:S05]  /*2100*/  BSYNC.RECONVERGENT B6 ;  /* 0x0000000000067941 */ /* 0x000fea0003800200 */
.L_x_41:
[----:B------:R-:W2:Y:S01]  /*2110*/  LDL R0, [R16+-0x10] ;  /* 0xfffff00010007983 */ /* 0x000ea20000100800 */
[----:B------:R-:W-:Y:S01]  /*2120*/  MOV R23, 0x0 ;  /* 0x0000000000177802 */ /* 0x000fe20000000f00 */
[----:B------:R-:W1:Y:S01]  /*2130*/  LDCU.64 UR4, c[0x4][0x18] ;  /* 0x01000300ff0477ac */ /* 0x000e620008000a00 */
[----:B0-----:R-:W-:Y:S01]  /*2140*/  IMAD.MOV.U32 R6, RZ, RZ, R2 ;  /* 0x000000ffff067224 */ /* 0x001fe200078e0002 */
[----:B------:R-:W-:Y:S01]  /*2150*/  MOV R7, R22 ;  /* 0x0000001600077202 */ /* 0x000fe20000000f00 */
[----:B------:R0:W3:Y:S01]  /*2160*/  LDC.64 R8, c[0x4][R23] ;  /* 0x0100000017087b82 */ /* 0x0000e20000000a00 */
[----:B-1----:R-:W-:Y:S02]  /*2170*/  IMAD.U32 R4, RZ, RZ, UR4 ;  /* 0x00000004ff047e24 */ /* 0x002fe4000f8e00ff */
[----:B------:R-:W-:Y:S01]  /*2180*/  IMAD.U32 R5, RZ, RZ, UR5 ;  /* 0x00000005ff057e24 */ /* 0x000fe2000f8e00ff */
[----:B--23--:R0:W-:Y:S06]  /*2190*/  STL [R1], R0 ;  /* 0x0000000001007387 */ /* 0x00c1ec0000100800 */
[----:B------:R-:W-:-:S07]  /*21a0*/  LEPC R20, `(.L_x_44) ;  /* 0x000000001014794e */ /* 0x000fce0000000000 */
[----:B0-----:R-:W-:Y:S05]  /*21b0*/  CALL.ABS.NOINC R8 ;  /* 0x0000000008007343 */ /* 0x001fea0003c00000 */
.L_x_44:
[----:B------:R-:W-:Y:S01]  /*21c0*/  VIADD R24, R24, 0x1 ;  /* 0x0000000118187836 */ /* 0x000fe20000000000 */
[----:B------:R-:W-:Y:S04]  /*21d0*/  BSSY.RECONVERGENT B6, `(.L_x_45) ;  /* 0x000000b000067945 */ /* 0x000fe80003800200 */
[----:B------:R-:W-:-:S13]  /*21e0*/  ISETP.NE.AND P0, PT, R24, 0x14, PT ;  /* 0x000000141800780c */ /* 0x000fda0003f05270 */
[----:B------:R-:W-:Y:S05]  /*21f0*/  @P0 BRA `(.L_x_46) ;  /* 0x0000000000200947 */ /* 0x000fea0003800000 */
[----:B------:R0:W1:Y:S01]  /*2200*/  LDC.64 R8, c[0x4][R23] ;  /* 0x0100000017087b82 */ /* 0x0000620000000a00 */
[----:B------:R-:W2:Y:S01]  /*2210*/  LDCU.64 UR4, c[0x4][0x10] ;  /* 0x01000200ff0477ac */ /* 0x000ea20008000a00 */
[----:B------:R-:W-:Y:S01]  /*2220*/  CS2R R6, SRZ ;  /* 0x0000000000067805 */ /* 0x000fe2000001ff00 */
[----:B--2---:R-:W-:Y:S02]  /*2230*/  IMAD.U32 R4, RZ, RZ, UR4 ;  /* 0x00000004ff047e24 */ /* 0x004fe4000f8e00ff */
[----:B0-----:R-:W-:-:S07]  /*2240*/  IMAD.U32 R5, RZ, RZ, UR5 ;  /* 0x00000005ff057e24 */ /* 0x001fce000f8e00ff */
[----:B------:R-:W-:-:S07]  /*2250*/  LEPC R20, `(.L_x_47) ;  /* 0x000000001014794e */ /* 0x000fce0000000000 */
[----:B-1----:R-:W-:Y:S05]  /*2260*/  CALL.ABS.NOINC R8 ;  /* 0x0000000008007343 */ /* 0x002fea0003c00000 */
.L_x_47:
[----:B------:R-:W-:-:S07]  /*2270*/  IMAD.MOV.U32 R24, RZ, RZ, RZ ;  /* 0x000000ffff187224 */ /* 0x000fce00078e00ff */
.L_x_46:
[----:B------:R-:W-:Y:S05]  /*2280*/  BSYNC.RECONVERGENT B6 ;  /* 0x0000000000067941 */ /* 0x000fea0003800200 */
.L_x_45:
[----:B------:R-:W2:Y:S01]  /*2290*/  LDL R0, [R16+-0xc] ;  /* 0xfffff40010007983 */ /* 0x000ea20000100800 */
[----:B------:R-:W-:Y:S01]  /*22a0*/  MOV R23, 0x0 ;  /* 0x0000000000177802 */ /* 0x000fe20000000f00 */
[----:B------:R-:W0:Y:S01]  /*22b0*/  LDCU.64 UR4, c[0x4][0x18] ;  /* 0x01000300ff0477ac */ /* 0x000e220008000a00 */
[----:B------:R-:W-:Y:S02]  /*22c0*/  IMAD.MOV.U32 R6, RZ, RZ, R2 ;  /* 0x000000ffff067224 */ /* 0x000fe400078e0002 */
[----:B------:R1:W3:Y:S01]  /*22d0*/  LDC.64 R8, c[0x4][R23] ;  /* 0x0100000017087b82 */ /* 0x0002e20000000a00 */
[----:B------:R-:W-:Y:S01]  /*22e0*/  IMAD.MOV.U32 R7, RZ, RZ, R22 ;  /* 0x000000ffff077224 */ /* 0x000fe200078e0016 */
[----:B0-----:R-:W-:Y:S01]  /*22f0*/  MOV R4, UR4 ;  /* 0x0000000400047c02 */ /* 0x001fe20008000f00 */
[----:B------:R-:W-:Y:S01]  /*2300*/  IMAD.U32 R5, RZ, RZ, UR5 ;  /* 0x00000005ff057e24 */ /* 0x000fe2000f8e00ff */
[----:B--23--:R1:W-:Y:S06]  /*2310*/  STL [R1], R0 ;  /* 0x0000000001007387 */ /* 0x00c3ec0000100800 */
[----:B------:R-:W-:-:S07]  /*2320*/  LEPC R20, `(.L_x_48) ;  /* 0x000000001014794e */ /* 0x000fce0000000000 */
[----:B-1----:R-:W-:Y:S05]  /*2330*/  CALL.ABS.NOINC R8 ;  /* 0x0000000008007343 */ /* 0x002fea0003c00000 */
.L_x_48:
[----:B------:R-:W-:Y:S01]  /*2340*/  VIADD R24, R24, 0x1 ;  /* 0x0000000118187836 */ /* 0x000fe20000000000 */
[----:B------:R-:W-:Y:S04]  /*2350*/  BSSY.RECONVERGENT B6, `(.L_x_49) ;  /* 0x000000b000067945 */ /* 0x000fe80003800200 */
[----:B------:R-:W-:-:S13]  /*2360*/  ISETP.NE.AND P0, PT, R24, 0x14, PT ;  /* 0x000000141800780c */ /* 0x000fda0003f05270 */
[----:B------:R-:W-:Y:S05]  /*2370*/  @P0 BRA `(.L_x_50) ;  /* 0x0000000000200947 */ /* 0x000fea0003800000 */
[----:B------:R0:W1:Y:S01]  /*2380*/  LDC.64 R8, c[0x4][R23] ;  /* 0x0100000017087b82 */ /* 0x0000620000000a00 */
[----:B------:R-:W2:Y:S01]  /*2390*/  LDCU.64 UR4, c[0x4][0x10] ;  /* 0x01000200ff0477ac */ /* 0x000ea20008000a00 */
[----:B------:R-:W-:Y:S02]  /*23a0*/  CS2R R6, SRZ ;  /* 0x0000000000067805 */ /* 0x000fe4000001ff00 */
[----:B--2---:R-:W-:Y:S01]  /*23b0*/  MOV R4, UR4 ;  /* 0x0000000400047c02 */ /* 0x004fe20008000f00 */
[----:B0-----:R-:W-:-:S07]  /*23c0*/  IMAD.U32 R5, RZ, RZ, UR5 ;  /* 0x00000005ff057e24 */ /* 0x001fce000f8e00ff */
[----:B------:R-:W-:-:S07]  /*23d0*/  LEPC R20, `(.L_x_51) ;  /* 0x000000001014794e */ /* 0x000fce0000000000 */
[----:B-1----:R-:W-:Y:S05]  /*23e0*/  CALL.ABS.NOINC R8 ;  /* 0x0000000008007343 */ /* 0x002fea0003c00000 */
.L_x_51:
[----:B------:R-:W-:-:S07]  /*23f0*/  IMAD.MOV.U32 R24, RZ, RZ, RZ ;  /* 0x000000ffff187224 */ /* 0x000fce00078e00ff */
.L_x_50:
[----:B------:R-:W-:Y:S05]  /*2400*/  BSYNC.RECONVERGENT B6 ;  /* 0x0000000000067941 */ /* 0x000fea0003800200 */
.L_x_49:
[----:B------:R-:W2:Y:S01]  /*2410*/  LDL R0, [R16+-0x8] ;  /* 0xfffff80010007983 */ /* 0x000ea20000100800 */
[----:B------:R-:W-:Y:S01]  /*2420*/  MOV R23, 0x0 ;  /* 0x0000000000177802 */ /* 0x000fe20000000f00 */
[----:B------:R-:W0:Y:S01]  /*2430*/  LDCU.64 UR4, c[0x4][0x18] ;  /* 0x01000300ff0477ac */ /* 0x000e220008000a00 */
[----:B------:R-:W-:Y:S01]  /*2440*/  MOV R6, R2 ;  /* 0x0000000200067202 */ /* 0x000fe20000000f00 */
[----:B------:R-:W-:Y:S01]  /*2450*/  IMAD.MOV.U32 R7, RZ, RZ, R22 ;  /* 0x000000ffff077224 */ /* 0x000fe200078e0016 */
[----:B------:R1:W3:Y:S01]  /*2460*/  LDC.64 R8, c[0x4][R23] ;  /* 0x0100000017087b82 */ /* 0x0002e20000000a00 */
[----:B0-----:R-:W-:Y:S02]  /*2470*/  IMAD.U32 R4, RZ, RZ, UR4 ;  /* 0x00000004ff047e24 */ /* 0x001fe4000f8e00ff */
[----:B------:R-:W-:Y:S01]  /*2480*/  IMAD.U32 R5, RZ, RZ, UR5 ;  /* 0x00000005ff057e24 */ /* 0x000fe2000f8e00ff */
[----:B--23--:R1:W-:Y:S06]  /*2490*/  STL [R1], R0 ;  /* 0x0000000001007387 */ /* 0x00c3ec0000100800 */
[----:B------:R-:W-:-:S07]  /*24a0*/  LEPC R20, `(.L_x_52) ;  /* 0x000000001014794e */ /* 0x000fce0000000000 */
[----:B-1----:R-:W-:Y:S05]  /*24b0*/  CALL.ABS.NOINC R8 ;  /* 0x0000000008007343 */ /* 0x002fea0003c00000 */
.L_x_52:
        /* <DEDUP_REMOVED lines=11> */
.L_x_55:
[----:B------:R-:W-:-:S07]  /*2570*/  HFMA2 R24, -RZ, RZ, 0, 0 ;  /* 0x00000000ff187431 */ /* 0x000fce00000001ff */
.L_x_54:
[----:B------:R-:W-:Y:S05]  /*2580*/  BSYNC.RECONVERGENT B6 ;  /* 0x0000000000067941 */ /* 0x000fea0003800200 */
.L_x_53:
        /* <DEDUP_REMOVED lines=11> */
.L_x_56:
[----:B------:R-:W-:Y:S01]  /*2640*/  IADD3 R24, PT, PT, R24, 0x1, RZ ;  /* 0x0000000118187810 */ /* 0x000fe20007ffe0ff */
[----:B------:R-:W-:Y:S03]  /*2650*/  BSSY.RECONVERGENT B6, `(.L_x_57) ;  /* 0x000000b000067945 */ /* 0x000fe60003800200 */
        /* <DEDUP_REMOVED lines=9> */
.L_x_59:
[----:B------:R-:W-:-:S07]  /*26f0*/  IMAD.MOV.U32 R24, RZ, RZ, RZ ;  /* 0x000000ffff187224 */ /* 0x000fce00078e00ff */
.L_x_58:
[----:B------:R-:W-:Y:S05]  /*2700*/  BSYNC.RECONVERGENT B6 ;  /* 0x0000000000067941 */ /* 0x000fea0003800200 */
.L_x_57:
[----:B------:R-:W2:Y:S01]  /*2710*/  LDL R0, [R16] ;  /* 0x0000000010007983 */ /* 0x000ea20000100800 */
        /* <DEDUP_REMOVED lines=10> */
.L_x_60:
[----:B------:R-:W-:Y:S01]  /*27c0*/  VIADD R24, R24, 0x1 ;  /* 0x0000000118187836 */ /* 0x000fe20000000000 */
[----:B------:R-:W-:Y:S04]  /*27d0*/  BSSY.RECONVERGENT B6, `(.L_x_61) ;  /* 0x000000b000067945 */ /* 0x000fe80003800200 */
[----:B------:R-:W-:-:S13]  /*27e0*/  ISETP.NE.AND P0, PT, R24, 0x14, PT ;  /* 0x000000141800780c */ /* 0x000fda0003f05270 */
[----:B------:R-:W-:Y:S05]  /*27f0*/  @P0 BRA `(.L_x_62) ;  /* 0x0000000000200947 */ /* 0x000fea0003800000 */
[----:B------:R0:W1:Y:S01]  /*2800*/  LDC.64 R8, c[0x4][R23] ;  /* 0x0100000017087b82 */ /* 0x0000620000000a00 */
[----:B------:R-:W2:Y:S01]  /*2810*/  LDCU.64 UR4, c[0x4][0x10] ;  /* 0x01000200ff0477ac */ /* 0x000ea20008000a00 */
[----:B------:R-:W-:Y:S01]  /*2820*/  CS2R R6, SRZ ;  /* 0x0000000000067805 */ /* 0x000fe2000001ff00 */
[----:B--2---:R-:W-:Y:S01]  /*2830*/  IMAD.U32 R4, RZ, RZ, UR4 ;  /* 0x00000004ff047e24 */ /* 0x004fe2000f8e00ff */
[----:B0-----:R-:W-:-:S07]  /*2840*/  MOV R5, UR5 ;  /* 0x0000000500057c02 */ /* 0x001fce0008000f00 */
[----:B------:R-:W-:-:S07]  /*2850*/  LEPC R20, `(.L_x_63) ;  /* 0x000000001014794e */ /* 0x000fce0000000000 */
[----:B-1----:R-:W-:Y:S05]  /*2860*/  CALL.ABS.NOINC R8 ;  /* 0x0000000008007343 */ /* 0x002fea0003c00000 */
.L_x_63:
[----:B------:R-:W-:-:S07]  /*2870*/  IMAD.MOV.U32 R24, RZ, RZ, RZ ;  /* 0x000000ffff187224 */ /* 0x000fce00078e00ff */
.L_x_62:
[----:B------:R-:W-:Y:S05]  /*2880*/  BSYNC.RECONVERGENT B6 ;  /* 0x0000000000067941 */ /* 0x000fea0003800200 */
.L_x_61:
        /* <DEDUP_REMOVED lines=11> */
.L_x_64:
        /* <DEDUP_REMOVED lines=11> */
.L_x_67:
[----:B------:R-:W-:-:S07]  /*29f0*/  IMAD.MOV.U32 R24, RZ, RZ, RZ ;  /* 0x000000ffff187224 */ /* 0x000fce00078e00ff */
.L_x_66:
[----:B------:R-:W-:Y:S05]  /*2a00*/  BSYNC.RECONVERGENT B6 ;  /* 0x0000000000067941 */ /* 0x000fea0003800200 */
.L_x_65:
[----:B------:R-:W2:Y:S01]  /*2a10*/  LDL R0, [R16+0x8] ;  /* 0x0000080010007983 */ /* 0x000ea20000100800 */
        /* <DEDUP_REMOVED lines=10> */
.L_x_68:
        /* <DEDUP_REMOVED lines=11> */
.L_x_71:
[----:B------:R-:W-:-:S07]  /*2b70*/  IMAD.MOV.U32 R24, RZ, RZ, RZ ;  /* 0x000000ffff187224 */ /* 0x000fce00078e00ff */
.L_x_70:
[----:B------:R-:W-:Y:S05]  /*2b80*/  BSYNC.RECONVERGENT B6 ;  /* 0x0000000000067941 */ /* 0x000fea0003800200 */
.L_x_69:
[----:B------:R-:W2:Y:S01]  /*2b90*/  LDL R0, [R16+0xc] ;  /* 0x00000c0010007983 */ /* 0x000ea20000100800 */
        /* <DEDUP_REMOVED lines=10> */
.L_x_72:
[----:B------:R-:W-:Y:S01]  /*2c40*/  ISETP.NE.AND P6, PT, R18, RZ, PT ;  /* 0x000000ff1200720c */ /* 0x000fe20003fc5270 */
[----:B------:R-:W-:Y:S02]  /*2c50*/  VIADD R24, R24, 0x1 ;  /* 0x0000000118187836 */ /* 0x000fe40000000000 */
[----:B------:R-:W-:-:S10]  /*2c60*/  VIADD R16, R16, 0x20 ;  /* 0x0000002010107836 */ /* 0x000fd40000000000 */
[----:B------:R-:W-:Y:S05]  /*2c70*/  @P6 BRA `(.L_x_73) ;  /* 0xfffffff000e46947 */ /* 0x000fea000383ffff */
[----:B------:R-:W-:Y:S05]  /*2c80*/  BSYNC.RECONVERGENT B7 ;  /* 0x0000000000077941 */ /* 0x000fea0003800200 */
.L_x_40:
[----:B------:R0:W1:Y:S01]  /*2c90*/  LDC.64 R8, c[0x4][R23] ;  /* 0x0100000017087b82 */ /* 0x0000620000000a00 */
[----:B------:R-:W2:Y:S01]  /*2ca0*/  LDCU.64 UR4, c[0x4][0x20] ;  /* 0x01000400ff0477ac */ /* 0x000ea20008000a00 */
[----:B------:R-:W-:Y:S01]  /*2cb0*/  CS2R R6, SRZ ;  /* 0x0000000000067805 */ /* 0x000fe2000001ff00 */
[----:B--2---:R-:W-:Y:S01]  /*2cc0*/  IMAD.U32 R4, RZ, RZ, UR4 ;  /* 0x00000004ff047e24 */ /* 0x004fe2000f8e00ff */
[----:B0-----:R-:W-:-:S07]  /*2cd0*/  MOV R5, UR5 ;  /* 0x0000000500057c02 */ /* 0x001fce0008000f00 */
[----:B------:R-:W-:-:S07]  /*2ce0*/  LEPC R20, `(.L_x_39) ;  /* 0x000000001014794e */ /* 0x000fce0000000000 */
[----:B-1----:R-:W-:Y:S05]  /*2cf0*/  CALL.ABS.NOINC R8 ;  /* 0x0000000008007343 */ /* 0x002fea0003c00000 */
.L_x_39:
[----:B-1----:R-:W1:Y:S01]  /*2d00*/  S2R R18, SR_TID.X ;  /* 0x0000000000127919 */ /* 0x002e620000002100 */
[----:B------:R-:W-:Y:S01]  /*2d10*/  MOV R0, 0x0 ;  /* 0x0000000000007802 */ /* 0x000fe20000000f00 */
[----:B------:R-:W2:Y:S01]  /*2d20*/  LDCU.64 UR4, c[0x4][0x28] ;  /* 0x01000500ff0477ac */ /* 0x000ea20008000a00 */
[----:B0-----:R-:W-:Y:S02]  /*2d30*/  IADD3 R6, P0, PT, R2, 0xfb0, RZ ;  /* 0x00000fb002067810 */ /* 0x001fe40007f1e0ff */
[----:B------:R0:W3:Y:S03]  /*2d40*/  LDC.64 R8, c[0x4][R0] ;  /* 0x0100000000087b82 */ /* 0x0000e60000000a00 */
[----:B------:R-:W-:Y:S02]  /*2d50*/  IMAD.X R7, RZ, RZ, R22, P0 ;  /* 0x000000ffff077224 */ /* 0x000fe400000e0616 */
[----:B--2---:R-:W-:-:S02]  /*2d60*/  IMAD.U32 R4, RZ, RZ, UR4 ;  /* 0x00000004ff047e24 */ /* 0x004fc4000f8e00ff */
[----:B------:R-:W-:Y:S01]  /*2d70*/  IMAD.U32 R5, RZ, RZ, UR5 ;  /* 0x00000005ff057e24 */ /* 0x000fe2000f8e00ff */
[----:B-1----:R0:W-:Y:S06]  /*2d80*/  STL.64 [R1+0xfb0], R18 ;  /* 0x000fb01201007387 */ /* 0x0021ec0000100a00 */
[----:B------:R-:W-:-:S07]  /*2d90*/  LEPC R20, `(.L_x_74) ;  /* 0x000000001014794e */ /* 0x000fce0000000000 */
[----:B0--3--:R-:W-:Y:S05]  /*2da0*/  CALL.ABS.NOINC R8 ;  /* 0x0000000008007343 */ /* 0x009fea0003c00000 */
.L_x_74:
[----:B------:R-:W-:Y:S05]  /*2db0*/  EXIT ;  /* 0x000000000000794d */ /* 0x000fea0003800000 */
.L_x_75:
[----:B------:R-:W-:-:S00]  /*2dc0*/  BRA `(.L_x_75) ;  /* 0xfffffffc00fc7947 */ /* 0x000fc0000383ffff */
[----:B------:R-:W-:-:S00]  /*2dd0*/  NOP ;  /* 0x0000000000007918 */ /* 0x000fc00000000000 */
        /* <DEDUP_REMOVED lines=10> */
.L_x_76:


//--------------------- .nv.global.init           --------------------------
	.section	.nv.global.init,"aw",@progbits
.nv.global.init:
	.type		$str,@object
	.size		$str,($str$2 - $str)
$str:
        /*0000*/ 	.byte	0x0a, 0x00
	.type		$str$2,@object
	.size		$str$2,($str$1 - $str$2)
$str$2:
        /*0002*/ 	.byte	0x0a, 0x0a, 0x0a, 0x0a, 0x00
	.type		$str$1,@object
	.size		$str$1,($str$3 - $str$1)
$str$1:
        /*0007*/ 	.byte	0x20, 0x25, 0x64, 0x20, 0x00
	.type		$str$3,@object
	.size		$str$3,(.L_4 - $str$3)
$str$3:
        /*000c*/ 	.byte	0x0a, 0x49, 0x20, 0x61, 0x6d, 0x20, 0x63, 0x75, 0x64, 0x61, 0x20, 0x6e, 0x75, 0x6d, 0x62, 0x65
        /*001c*/ 	.byte	0x72, 0x20, 0x25, 0x64, 0x3a, 0x25, 0x64, 0x00
.L_4:


//--------------------- .nv.shared.reserved.0     --------------------------
	.section	.nv.shared.reserved.0,"aw",@nobits
	.weak		__nv_reservedSMEM_offset_0_alias
	.size		__nv_reservedSMEM_offset_0_alias, 0, 64
	.other		__nv_reservedSMEM_offset_0_alias,@"STO_CUDA_RESERVED_SHARED STV_DEFAULT"
__nv_reservedSMEM_offset_0_alias:
	.zero		0
	.zero		64


//--------------------- .nv.global                --------------------------
	.section	.nv.global,"aw",@nobits
.nv.global:
	.type		fill,@object
	.size		fill,(.L_0 - fill)
fill:
	.zero		1
.L_0:


//--------------------- .nv.constant0._Z9cuda_testv --------------------------
	.section	.nv.constant0._Z9cuda_testv,"a",@progbits
	.sectionflags	@""
	.align	4
.nv.constant0._Z9cuda_testv:
	.zero		896


//--------------------- SYMBOLS --------------------------

	.type		.nv.reservedSmem.offset0,@object
	.size		.nv.reservedSmem.offset0,0x4
	.type		vprintf,@function
